//
// Generated by NVIDIA NVVM Compiler
//
// Compiler Build ID: CL-36424714
// Cuda compilation tools, release 13.0, V13.0.88
// Based on NVVM 20.0.0
//

.version 9.0
.target sm_100
.address_size 64

	// .globl	_Z4edgePiS_S_S_S_S_S_
// _ZZ4edgePiS_S_S_S_S_S_E10quickBreak_$_0 has been demoted

.visible .entry _Z4edgePiS_S_S_S_S_S_(
	.param .u64 .ptr .align 1 _Z4edgePiS_S_S_S_S_S__param_0,
	.param .u64 .ptr .align 1 _Z4edgePiS_S_S_S_S_S__param_1,
	.param .u64 .ptr .align 1 _Z4edgePiS_S_S_S_S_S__param_2,
	.param .u64 .ptr .align 1 _Z4edgePiS_S_S_S_S_S__param_3,
	.param .u64 .ptr .align 1 _Z4edgePiS_S_S_S_S_S__param_4,
	.param .u64 .ptr .align 1 _Z4edgePiS_S_S_S_S_S__param_5,
	.param .u64 .ptr .align 1 _Z4edgePiS_S_S_S_S_S__param_6
)
{
	.reg .pred 	%p<9>;
	.reg .b32 	%r<45>;
	.reg .b64 	%rd<34>;
	// demoted variable
	.shared .align 4 .u32 _ZZ4edgePiS_S_S_S_S_S_E10quickBreak_$_0;
	ld.param.u64 	%rd14, [_Z4edgePiS_S_S_S_S_S__param_0];
	ld.param.u64 	%rd15, [_Z4edgePiS_S_S_S_S_S__param_1];
	ld.param.u64 	%rd16, [_Z4edgePiS_S_S_S_S_S__param_2];
	ld.param.u64 	%rd19, [_Z4edgePiS_S_S_S_S_S__param_4];
	ld.param.u64 	%rd18, [_Z4edgePiS_S_S_S_S_S__param_5];
	ld.param.u64 	%rd20, [_Z4edgePiS_S_S_S_S_S__param_6];
	cvta.to.global.u64 	%rd1, %rd20;
	cvta.to.global.u64 	%rd2, %rd19;
	cvta.to.global.u64 	%rd21, %rd18;
	mov.u32 	%r10, %tid.z;
	mov.u32 	%r11, %ntid.x;
	mov.u32 	%r12, %ntid.y;
	mov.u32 	%r13, %tid.y;
	mov.u32 	%r14, %tid.x;
	mad.lo.s32 	%r15, %r12, %r10, %r13;
	mad.lo.s32 	%r1, %r15, %r11, %r14;
	mul.lo.s32 	%r16, %r11, %r12;
	mov.u32 	%r17, %ntid.z;
	mul.lo.s32 	%r2, %r16, %r17;
	mov.u32 	%r43, %ctaid.x;
	ld.global.u32 	%r18, [%rd21];
	setp.ge.s32 	%p1, %r43, %r18;
	@%p1 bra 	$L__BB0_13;
	mul.wide.u32 	%rd3, %r2, 4;
	cvta.to.global.u64 	%rd4, %rd15;
	cvta.to.global.u64 	%rd5, %rd14;
	cvta.to.global.u64 	%rd6, %rd16;
$L__BB0_2:
	ld.param.u64 	%rd31, [_Z4edgePiS_S_S_S_S_S__param_3];
	cvta.to.global.u64 	%rd22, %rd31;
	ld.global.u32 	%r19, [%rd22];
	mul.lo.s32 	%r5, %r19, %r43;
$L__BB0_3:
	setp.ne.s32 	%p2, %r1, 0;
	@%p2 bra 	$L__BB0_5;
	mov.b32 	%r20, 0;
	st.shared.u32 	[_ZZ4edgePiS_S_S_S_S_S_E10quickBreak_$_0], %r20;
$L__BB0_5:
	bar.sync 	0;
	ld.global.u32 	%r21, [%rd2];
	setp.ge.s32 	%p3, %r1, %r21;
	@%p3 bra 	$L__BB0_11;
	mul.wide.u32 	%rd33, %r1, 4;
	mov.u32 	%r44, %r1;
$L__BB0_7:
	add.s64 	%rd9, %rd4, %rd33;
	ld.global.u32 	%r22, [%rd9];
	add.s32 	%r23, %r22, %r5;
	mul.wide.s32 	%rd23, %r23, 4;
	add.s64 	%rd10, %rd1, %rd23;
	ld.global.u32 	%r24, [%rd10];
	add.s64 	%rd11, %rd5, %rd33;
	ld.global.u32 	%r25, [%rd11];
	add.s32 	%r26, %r25, %r5;
	mul.wide.s32 	%rd24, %r26, 4;
	add.s64 	%rd25, %rd1, %rd24;
	ld.global.u32 	%r27, [%rd25];
	add.s64 	%rd12, %rd6, %rd33;
	ld.global.u32 	%r28, [%rd12];
	add.s32 	%r7, %r28, %r27;
	setp.le.s32 	%p4, %r24, %r7;
	@%p4 bra 	$L__BB0_10;
	atom.global.min.s32 	%r29, [%rd10], %r7;
	ld.global.u32 	%r30, [%rd11];
	add.s32 	%r31, %r30, %r5;
	mul.wide.s32 	%rd26, %r31, 4;
	add.s64 	%rd27, %rd1, %rd26;
	ld.global.u32 	%r32, [%rd27];
	ld.global.u32 	%r33, [%rd12];
	add.s32 	%r34, %r33, %r32;
	ld.global.u32 	%r35, [%rd9];
	add.s32 	%r36, %r35, %r5;
	mul.wide.s32 	%rd28, %r36, 4;
	add.s64 	%rd29, %rd1, %rd28;
	st.global.u32 	[%rd29], %r34;
	setp.eq.s32 	%p5, %r34, 0;
	@%p5 bra 	$L__BB0_10;
	mov.b32 	%r37, 1;
	st.shared.u32 	[_ZZ4edgePiS_S_S_S_S_S_E10quickBreak_$_0], %r37;
$L__BB0_10:
	add.s32 	%r44, %r44, %r2;
	ld.global.u32 	%r38, [%rd2];
	add.s64 	%rd33, %rd33, %rd3;
	setp.lt.s32 	%p6, %r44, %r38;
	@%p6 bra 	$L__BB0_7;
$L__BB0_11:
	bar.sync 	0;
	ld.shared.u32 	%r39, [_ZZ4edgePiS_S_S_S_S_S_E10quickBreak_$_0];
	setp.ne.s32 	%p7, %r39, 0;
	@%p7 bra 	$L__BB0_3;
	ld.param.u64 	%rd32, [_Z4edgePiS_S_S_S_S_S__param_5];
	mov.u32 	%r40, %nctaid.x;
	mov.u32 	%r41, %nctaid.y;
	mad.lo.s32 	%r43, %r40, %r41, %r43;
	cvta.to.global.u64 	%rd30, %rd32;
	ld.global.u32 	%r42, [%rd30];
	setp.lt.s32 	%p8, %r43, %r42;
	@%p8 bra 	$L__BB0_2;
$L__BB0_13:
	ret;

}


// ===== COMPILED SASS (sm_100) =====

	.target	sm_100

	.elftype	@"ET_EXEC"


//--------------------- .note.nv.tkinfo           --------------------------
	.section	.note.nv.tkinfo,"",@"SHT_NOTE"
	.sectionflags	@"SHF_NOTE_NV_TKINFO"
	.tkinfo
        /*0018*/ 	.word	0x00000002
        /*0030*/ 	.string	""
        /*0030*/ 	.string	"ptxas"
        /*0030*/ 	.string	"Cuda compilation tools, release 13.0, V13.0.88"
        /*0030*/ 	.string	"Build cuda_13.0.r13.0/compiler.36424714_0"
        /*0030*/ 	.string	"-arch sm_100 -m 64 "



//--------------------- .note.nv.cuinfo           --------------------------
	.section	.note.nv.cuinfo,"",@"SHT_NOTE"
	.sectionflags	@"SHF_NOTE_NV_CUINFO"
        /*0018*/ 	.short	0x0002
        /*001a*/ 	.short	0x0064
        /*001c*/ 	.short	0x0082
	.zero		2


//--------------------- .nv.info                  --------------------------
	.section	.nv.info,"",@"SHT_CUDA_INFO"
	.align	4


	//----- nvinfo : EIATTR_REGCOUNT
	.align		4
        /*0000*/ 	.byte	0x04, 0x2f
        /*0002*/ 	.short	(.L_1 - .L_0)
	.align		4
.L_0:
        /*0004*/ 	.word	index@(_Z4edgePiS_S_S_S_S_S_)
        /*0008*/ 	.word	0x00000020


	//----- nvinfo : EIATTR_FRAME_SIZE
	.align		4
.L_1:
        /*000c*/ 	.byte	0x04, 0x11
        /*000e*/ 	.short	(.L_3 - .L_2)
	.align		4
.L_2:
        /*0010*/ 	.word	index@(_Z4edgePiS_S_S_S_S_S_)
        /*0014*/ 	.word	0x00000000


	//----- nvinfo : EIATTR_MIN_STACK_SIZE
	.align		4
.L_3:
        /*0018*/ 	.byte	0x04, 0x12
        /*001a*/ 	.short	(.L_5 - .L_4)
	.align		4
.L_4:
        /*001c*/ 	.word	index@(_Z4edgePiS_S_S_S_S_S_)
        /*0020*/ 	.word	0x00000000
.L_5:


//--------------------- .nv.compat                --------------------------
	.section	.nv.compat,"",@"SHT_CUDA_COMPAT_INFO"
	.align	4
        /*0000*/ 	.byte	0x02, 0x09, 0x00, 0x00, 0x02, 0x02, 0x01, 0x00, 0x02, 0x05, 0x05, 0x00, 0x03, 0x07, 0x01, 0x01
        /*0010*/ 	.byte	0x02, 0x03, 0x00, 0x00, 0x02, 0x06, 0x01, 0x00, 0x04, 0x0b, 0x08, 0x00, 0x09, 0x00, 0x00, 0x00
        /*0020*/ 	.byte	0x00, 0x00, 0x00, 0x00


//--------------------- .nv.info._Z4edgePiS_S_S_S_S_S_ --------------------------
	.section	.nv.info._Z4edgePiS_S_S_S_S_S_,"",@"SHT_CUDA_INFO"
	.sectionflags	@""
	.align	4


	//----- nvinfo : EIATTR_CUDA_API_VERSION
	.align		4
        /*0000*/ 	.byte	0x04, 0x37
        /*0002*/ 	.short	(.L_7 - .L_6)
.L_6:
        /*0004*/ 	.word	0x00000082


	//----- nvinfo : EIATTR_KPARAM_INFO
	.align		4
.L_7:
        /*0008*/ 	.byte	0x04, 0x17
        /*000a*/ 	.short	(.L_9 - .L_8)
.L_8:
        /*000c*/ 	.word	0x00000000
        /*0010*/ 	.short	0x0006
        /*0012*/ 	.short	0x0030
        /*0014*/ 	.byte	0x00, 0xf5, 0x21, 0x00


	//----- nvinfo : EIATTR_KPARAM_INFO
	.align		4
.L_9:
        /*0018*/ 	.byte	0x04, 0x17
        /*001a*/ 	.short	(.L_11 - .L_10)
.L_10:
        /*001c*/ 	.word	0x00000000
        /*0020*/ 	.short	0x0005
        /*0022*/ 	.short	0x0028
        /*0024*/ 	.byte	0x00, 0xf5, 0x21, 0x00


	//----- nvinfo : EIATTR_KPARAM_INFO
	.align		4
.L_11:
        /*0028*/ 	.byte	0x04, 0x17
        /*002a*/ 	.short	(.L_13 - .L_12)
.L_12:
        /*002c*/ 	.word	0x00000000
        /*0030*/ 	.short	0x0004
        /*0032*/ 	.short	0x0020
        /*0034*/ 	.byte	0x00, 0xf5, 0x21, 0x00


	//----- nvinfo : EIATTR_KPARAM_INFO
	.align		4
.L_13:
        /*0038*/ 	.byte	0x04, 0x17
        /*003a*/ 	.short	(.L_15 - .L_14)
.L_14:
        /*003c*/ 	.word	0x00000000
        /*0040*/ 	.short	0x0003
        /*0042*/ 	.short	0x0018
        /*0044*/ 	.byte	0x00, 0xf5, 0x21, 0x00


	//----- nvinfo : EIATTR_KPARAM_INFO
	.align		4
.L_15:
        /*0048*/ 	.byte	0x04, 0x17
        /*004a*/ 	.short	(.L_17 - .L_16)
.L_16:
        /*004c*/ 	.word	0x00000000
        /*0050*/ 	.short	0x0002
        /*0052*/ 	.short	0x0010
        /*0054*/ 	.byte	0x00, 0xf5, 0x21, 0x00


	//----- nvinfo : EIATTR_KPARAM_INFO
	.align		4
.L_17:
        /*0058*/ 	.byte	0x04, 0x17
        /*005a*/ 	.short	(.L_19 - .L_18)
.L_18:
        /*005c*/ 	.word	0x00000000
        /*0060*/ 	.short	0x0001
        /*0062*/ 	.short	0x0008
        /*0064*/ 	.byte	0x00, 0xf5, 0x21, 0x00


	//----- nvinfo : EIATTR_KPARAM_INFO
	.align		4
.L_19:
        /*0068*/ 	.byte	0x04, 0x17
        /*006a*/ 	.short	(.L_21 - .L_20)
.L_20:
        /*006c*/ 	.word	0x00000000
        /*0070*/ 	.short	0x0000
        /*0072*/ 	.short	0x0000
        /*0074*/ 	.byte	0x00, 0xf5, 0x21, 0x00


	//----- nvinfo : EIATTR_SPARSE_MMA_MASK
	.align		4
.L_21:
        /*0078*/ 	.byte	0x03, 0x50
        /*007a*/ 	.short	0x0000


	//----- nvinfo : EIATTR_MAXREG_COUNT
	.align		4
        /*007c*/ 	.byte	0x03, 0x1b
        /*007e*/ 	.short	0x00ff


	//----- nvinfo : EIATTR_NUM_BARRIERS
	.align		4
        /*0080*/ 	.byte	0x02, 0x4c
        /*0082*/ 	.byte	0x01
	.zero		1


	//----- nvinfo : EIATTR_MERCURY_ISA_VERSION
	.align		4
        /*0084*/ 	.byte	0x03, 0x5f
        /*0086*/ 	.short	0x0101


	//----- nvinfo : EIATTR_VRC_CTA_INIT_COUNT
	.align		4
        /*0088*/ 	.byte	0x02, 0x4a
	.zero		1
	.zero		1


	//----- nvinfo : EIATTR_EXIT_INSTR_OFFSETS
	.align		4
        /*008c*/ 	.byte	0x04, 0x1c
        /*008e*/ 	.short	(.L_23 - .L_22)


	//   ....[0]....
.L_22:
        /*0090*/ 	.word	0x000000e0


	//   ....[1]....
        /*0094*/ 	.word	0x000005e0


	//----- nvinfo : EIATTR_CRS_STACK_SIZE
	.align		4
.L_23:
        /*0098*/ 	.byte	0x04, 0x1e
        /*009a*/ 	.short	(.L_25 - .L_24)
.L_24:
        /*009c*/ 	.word	0x00000000


	//----- nvinfo : EIATTR_CBANK_PARAM_SIZE
	.align		4
.L_25:
        /*00a0*/ 	.byte	0x03, 0x19
        /*00a2*/ 	.short	0x0038


	//----- nvinfo : EIATTR_PARAM_CBANK
	.align		4
        /*00a4*/ 	.byte	0x04, 0x0a
        /*00a6*/ 	.short	(.L_27 - .L_26)
	.align		4
.L_26:
        /*00a8*/ 	.word	index@(.nv.constant0._Z4edgePiS_S_S_S_S_S_)
        /*00ac*/ 	.short	0x0380
        /*00ae*/ 	.short	0x0038


	//----- nvinfo : EIATTR_SW_WAR
	.align		4
.L_27:
        /*00b0*/ 	.byte	0x04, 0x36
        /*00b2*/ 	.short	(.L_29 - .L_28)
.L_28:
        /*00b4*/ 	.word	0x00000008
.L_29:


//--------------------- .nv.callgraph             --------------------------
	.section	.nv.callgraph,"",@"SHT_CUDA_CALLGRAPH"
	.align	4
	.sectionentsize	8
	.align		4
        /*0000*/ 	.word	0x00000000
	.align		4
        /*0004*/ 	.word	0xffffffff
	.align		4
        /*0008*/ 	.word	0x00000000
	.align		4
        /*000c*/ 	.word	0xfffffffe
	.align		4
        /*0010*/ 	.word	0x00000000
	.align		4
        /*0014*/ 	.word	0xfffffffd
	.align		4
        /*0018*/ 	.word	0x00000000
	.align		4
        /*001c*/ 	.word	0xfffffffc


//--------------------- .text._Z4edgePiS_S_S_S_S_S_ --------------------------
	.section	.text._Z4edgePiS_S_S_S_S_S_,"ax",@progbits
	.align	128
        .global         _Z4edgePiS_S_S_S_S_S_
        .type           _Z4edgePiS_S_S_S_S_S_,@function
        .size           _Z4edgePiS_S_S_S_S_S_,(.L_x_8 - _Z4edgePiS_S_S_S_S_S_)
        .other          _Z4edgePiS_S_S_S_S_S_,@"STO_CUDA_ENTRY STV_DEFAULT"
_Z4edgePiS_S_S_S_S_S_:
.text._Z4edgePiS_S_S_S_S_S_:
[----:B------:R-:W-:Y:S08]  /*0000*/  LDC R1, c[0x0][0x37c] ;  /* 0x0000df00ff017b82 */ /* 0x000ff00000000800 */
[----:B------:R-:W0:Y:S01]  /*0010*/  LDC.64 R2, c[0x0][0x3a8] ;  /* 0x0000ea00ff027b82 */ /* 0x000e220000000a00 */
[----:B------:R-:W0:Y:S02]  /*0020*/  LDCU.64 UR8, c[0x0][0x358] ;  /* 0x00006b00ff0877ac */ /* 0x000e240008000a00 */
[----:B0-----:R-:W2:Y:S05]  /*0030*/  LDG.E R2, desc[UR8][R2.64] ;  /* 0x0000000802027981 */ /* 0x001eaa000c1e1900 */
[----:B------:R-:W2:Y:S01]  /*0040*/  S2UR UR5, SR_CTAID.X ;  /* 0x00000000000579c3 */ /* 0x000ea20000002500 */
[----:B------:R-:W0:Y:S01]  /*0050*/  LDCU UR6, c[0x0][0x360] ;  /* 0x00006c00ff0677ac */ /* 0x000e220008000800 */
[----:B------:R-:W1:Y:S01]  /*0060*/  S2R R0, SR_TID.Z ;  /* 0x0000000000007919 */ /* 0x000e620000002300 */
[----:B------:R-:W1:Y:S01]  /*0070*/  LDCU UR4, c[0x0][0x364] ;  /* 0x00006c80ff0477ac */ /* 0x000e620008000800 */
[----:B------:R-:W1:Y:S04]  /*0080*/  S2R R5, SR_TID.Y ;  /* 0x0000000000057919 */ /* 0x000e680000002200 */
[----:B------:R-:W3:Y:S01]  /*0090*/  LDC R6, c[0x0][0x368] ;  /* 0x0000da00ff067b82 */ /* 0x000ee20000000800 */
[----:B------:R-:W4:Y:S01]  /*00a0*/  S2R R7, SR_TID.X ;  /* 0x0000000000077919 */ /* 0x000f220000002100 */
[----:B-1----:R-:W-:Y:S01]  /*00b0*/  IMAD R0, R0, UR4, R5 ;  /* 0x0000000400007c24 */ /* 0x002fe2000f8e0205 */
[----:B0-----:R-:W-:Y:S01]  /*00c0*/  UIMAD UR4, UR6, UR4, URZ ;  /* 0x00000004060472a4 */ /* 0x001fe2000f8e02ff */
[----:B--2---:R-:W-:-:S13]  /*00d0*/  ISETP.LE.AND P0, PT, R2, UR5, PT ;  /* 0x0000000502007c0c */ /* 0x004fda000bf03270 */
[----:B---34-:R-:W-:Y:S05]  /*00e0*/  @P0 EXIT ;  /* 0x000000000000094d */ /* 0x018fea0003800000 */
[----:B------:R-:W-:Y:S02]  /*00f0*/  IMAD R0, R0, UR6, R7 ;  /* 0x0000000600007c24 */ /* 0x000fe4000f8e0207 */
[----:B------:R-:W-:Y:S01]  /*0100*/  IMAD R6, R6, UR4, RZ ;  /* 0x0000000406067c24 */ /* 0x000fe2000f8e02ff */
[----:B------:R-:W-:-:S06]  /*0110*/  UMOV UR4, UR5 ;  /* 0x0000000500047c82 */ /* 0x000fcc0008000000 */
.L_x_6:
[----:B0-----:R-:W0:Y:S02]  /*0120*/  LDC.64 R2, c[0x0][0x398] ;  /* 0x0000e600ff027b82 */ /* 0x001e240000000a00 */
[----:B0-----:R-:W2:Y:S02]  /*0130*/  LDG.E R2, desc[UR8][R2.64] ;  /* 0x0000000802027981 */ /* 0x001ea4000c1e1900 */
[----:B--2---:R-:W-:-:S07]  /*0140*/  IMAD R7, R2, UR4, RZ ;  /* 0x0000000402077c24 */ /* 0x004fce000f8e02ff */
.L_x_5:
[----:B------:R-:W-:Y:S01]  /*0150*/  ISETP.NE.AND P0, PT, R0, RZ, PT ;  /* 0x000000ff0000720c */ /* 0x000fe20003f05270 */
[----:B0-----:R-:W0:Y:S01]  /*0160*/  LDC.64 R2, c[0x0][0x3a0] ;  /* 0x0000e800ff027b82 */ /* 0x001e220000000a00 */
[----:B------:R-:W1:Y:S01]  /*0170*/  LDCU.64 UR6, c[0x0][0x390] ;  /* 0x00007200ff0677ac */ /* 0x000e620008000a00 */
[----:B------:R-:W2:Y:S10]  /*0180*/  LDCU.128 UR12, c[0x0][0x380] ;  /* 0x00007000ff0c77ac */ /* 0x000eb40008000c00 */
[----:B------:R-:W3:Y:S01]  /*0190*/  @!P0 S2R R5, SR_CgaCtaId ;  /* 0x0000000000058919 */ /* 0x000ee20000008800 */
[----:B------:R-:W-:-:S04]  /*01a0*/  @!P0 MOV R4, 0x400 ;  /* 0x0000040000048802 */ /* 0x000fc80000000f00 */
[----:B---3--:R-:W-:-:S05]  /*01b0*/  @!P0 LEA R4, R5, R4, 0x18 ;  /* 0x0000000405048211 */ /* 0x008fca00078ec0ff */
[----:B------:R3:W-:Y:S01]  /*01c0*/  @!P0 STS [R4], RZ ;  /* 0x000000ff04008388 */ /* 0x0007e20000000800 */
[----:B------:R-:W-:Y:S06]  /*01d0*/  BAR.SYNC.DEFER_BLOCKING 0x0 ;  /* 0x0000000000007b1d */ /* 0x000fec0000010000 */
[----:B0-----:R-:W4:Y:S01]  /*01e0*/  LDG.E R5, desc[UR8][R2.64] ;  /* 0x0000000802057981 */ /* 0x001f22000c1e1900 */
[----:B------:R-:W-:Y:S01]  /*01f0*/  BSSY.RECONVERGENT B0, `(.L_x_0) ;  /* 0x0000030000007945 */ /* 0x000fe20003800200 */
[----:B----4-:R-:W-:-:S13]  /*0200*/  ISETP.GE.AND P0, PT, R0, R5, PT ;  /* 0x000000050000720c */ /* 0x010fda0003f06270 */
[----:B-123--:R-:W-:Y:S05]  /*0210*/  @P0 BRA `(.L_x_1) ;  /* 0x0000000000b40947 */ /* 0x00efea0003800000 */
[----:B------:R-:W0:Y:S01]  /*0220*/  LDC.64 R4, c[0x0][0x3b0] ;  /* 0x0000ec00ff047b82 */ /* 0x000e220000000a00 */
[----:B------:R-:W-:Y:S02]  /*0230*/  IMAD.MOV.U32 R17, RZ, RZ, R0 ;  /* 0x000000ffff117224 */ /* 0x000fe400078e0000 */
[----:B------:R-:W-:-:S07]  /*0240*/  IMAD.WIDE.U32 R8, R0, 0x4, RZ ;  /* 0x0000000400087825 */ /* 0x000fce00078e00ff */
.L_x_4:
[C---:B0-----:R-:W-:Y:S02]  /*0250*/  IADD3 R14, P1, PT, R8.reuse, UR12, RZ ;  /* 0x0000000c080e7c10 */ /* 0x041fe4000ff3e0ff */
[----:B------:R-:W-:Y:S02]  /*0260*/  IADD3 R10, P0, PT, R8, UR14, RZ ;  /* 0x0000000e080a7c10 */ /* 0x000fe4000ff1e0ff */
[C---:B------:R-:W-:Y:S02]  /*0270*/  IADD3.X R15, PT, PT, R9.reuse, UR13, RZ, P1, !PT ;  /* 0x0000000d090f7c10 */ /* 0x040fe40008ffe4ff */
[----:B------:R-:W-:-:S03]  /*0280*/  IADD3.X R11, PT, PT, R9, UR15, RZ, P0, !PT ;  /* 0x0000000f090b7c10 */ /* 0x000fc600087fe4ff */
[----:B------:R-:W2:Y:S04]  /*0290*/  LDG.E R18, desc[UR8][R14.64] ;  /* 0x000000080e127981 */ /* 0x000ea8000c1e1900 */
[----:B------:R-:W3:Y:S01]  /*02a0*/  LDG.E R16, desc[UR8][R10.64] ;  /* 0x000000080a107981 */ /* 0x000ee2000c1e1900 */
[----:B------:R-:W-:-:S04]  /*02b0*/  IADD3 R12, P0, PT, R8, UR6, RZ ;  /* 0x00000006080c7c10 */ /* 0x000fc8000ff1e0ff */
[----:B------:R-:W-:-:S05]  /*02c0*/  IADD3.X R13, PT, PT, R9, UR7, RZ, P0, !PT ;  /* 0x00000007090d7c10 */ /* 0x000fca00087fe4ff */
[----:B------:R-:W4:Y:S01]  /*02d0*/  LDG.E R23, desc[UR8][R12.64] ;  /* 0x000000080c177981 */ /* 0x000f22000c1e1900 */
[----:B--2---:R-:W-:-:S04]  /*02e0*/  IMAD.IADD R21, R7, 0x1, R18 ;  /* 0x0000000107157824 */ /* 0x004fc800078e0212 */
[----:B0-----:R-:W-:-:S04]  /*02f0*/  IMAD.WIDE R20, R21, 0x4, R4 ;  /* 0x0000000415147825 */ /* 0x001fc800078e0204 */
[----:B---3--:R-:W-:Y:S02]  /*0300*/  IMAD.IADD R19, R7, 0x1, R16 ;  /* 0x0000000107137824 */ /* 0x008fe400078e0210 */
[----:B------:R-:W4:Y:S02]  /*0310*/  LDG.E R20, desc[UR8][R20.64] ;  /* 0x0000000814147981 */ /* 0x000f24000c1e1900 */
[----:B------:R-:W-:-:S05]  /*0320*/  IMAD.WIDE R18, R19, 0x4, R4 ;  /* 0x0000000413127825 */ /* 0x000fca00078e0204 */
[----:B------:R-:W2:Y:S01]  /*0330*/  LDG.E R16, desc[UR8][R18.64] ;  /* 0x0000000812107981 */ /* 0x000ea2000c1e1900 */
[----:B------:R-:W-:Y:S01]  /*0340*/  BSSY.RECONVERGENT B1, `(.L_x_2) ;  /* 0x0000015000017945 */ /* 0x000fe20003800200 */
[----:B----4-:R-:W-:-:S05]  /*0350*/  IMAD.IADD R27, R20, 0x1, R23 ;  /* 0x00000001141b7824 */ /* 0x010fca00078e0217 */
[----:B--2---:R-:W-:-:S13]  /*0360*/  ISETP.GT.AND P0, PT, R16, R27, PT ;  /* 0x0000001b1000720c */ /* 0x004fda0003f04270 */
[----:B------:R-:W-:Y:S05]  /*0370*/  @!P0 BRA `(.L_x_3) ;  /* 0x0000000000448947 */ /* 0x000fea0003800000 */
[----:B------:R0:W-:Y:S04]  /*0380*/  REDG.E.MIN.S32.STRONG.GPU desc[UR8][R18.64], R27 ;  /* 0x0000001b1200798e */ /* 0x0001e8000c92e308 */
[----:B------:R-:W2:Y:S04]  /*0390*/  LDG.E R14, desc[UR8][R14.64] ;  /* 0x000000080e0e7981 */ /* 0x000ea8000c1e1900 */
[----:B------:R-:W3:Y:S04]  /*03a0*/  LDG.E R13, desc[UR8][R12.64] ;  /* 0x000000080c0d7981 */ /* 0x000ee8000c1e1900 */
[----:B------:R-:W4:Y:S01]  /*03b0*/  LDG.E R10, desc[UR8][R10.64] ;  /* 0x000000080a0a7981 */ /* 0x000f22000c1e1900 */
[----:B--2---:R-:W-:-:S05]  /*03c0*/  IADD3 R21, PT, PT, R7, R14, RZ ;  /* 0x0000000e07157210 */ /* 0x004fca0007ffe0ff */
[----:B------:R-:W-:-:S06]  /*03d0*/  IMAD.WIDE R20, R21, 0x4, R4 ;  /* 0x0000000415147825 */ /* 0x000fcc00078e0204 */
[----:B------:R-:W3:Y:S01]  /*03e0*/  LDG.E R20, desc[UR8][R20.64] ;  /* 0x0000000814147981 */ /* 0x000ee2000c1e1900 */
[----:B----4-:R-:W-:-:S04]  /*03f0*/  IMAD.IADD R25, R7, 0x1, R10 ;  /* 0x0000000107197824 */ /* 0x010fc800078e020a */
[----:B------:R-:W-:-:S04]  /*0400*/  IMAD.WIDE R14, R25, 0x4, R4 ;  /* 0x00000004190e7825 */ /* 0x000fc800078e0204 */
[----:B---3--:R-:W-:-:S05]  /*0410*/  IMAD.IADD R23, R20, 0x1, R13 ;  /* 0x0000000114177824 */ /* 0x008fca00078e020d */
[----:B------:R-:W-:-:S13]  /*0420*/  ISETP.NE.AND P0, PT, R23, RZ, PT ;  /* 0x000000ff1700720c */ /* 0x000fda0003f05270 */
[----:B------:R-:W1:Y:S01]  /*0430*/  @P0 S2R R29, SR_CgaCtaId ;  /* 0x00000000001d0919 */ /* 0x000e620000008800 */
[----:B0-----:R-:W-:Y:S02]  /*0440*/  @P0 MOV R18, 0x400 ;  /* 0x0000040000120802 */ /* 0x001fe40000000f00 */
[----:B------:R-:W-:Y:S01]  /*0450*/  @P0 MOV R16, 0x1 ;  /* 0x0000000100100802 */ /* 0x000fe20000000f00 */
[----:B------:R0:W-:Y:S01]  /*0460*/  STG.E desc[UR8][R14.64], R23 ;  /* 0x000000170e007986 */ /* 0x0001e2000c101908 */
[----:B-1----:R-:W-:-:S05]  /*0470*/  @P0 LEA R29, R29, R18, 0x18 ;  /* 0x000000121d1d0211 */ /* 0x002fca00078ec0ff */
[----:B------:R0:W-:Y:S02]  /*0480*/  @P0 STS [R29], R16 ;  /* 0x000000101d000388 */ /* 0x0001e40000000800 */
.L_x_3:
[----:B------:R-:W-:Y:S05]  /*0490*/  BSYNC.RECONVERGENT B1 ;  /* 0x0000000000017941 */ /* 0x000fea0003800200 */
.L_x_2:
[----:B------:R-:W2:Y:S01]  /*04a0*/  LDG.E R10, desc[UR8][R2.64] ;  /* 0x00000008020a7981 */ /* 0x000ea2000c1e1900 */
[C---:B------:R-:W-:Y:S02]  /*04b0*/  IMAD.IADD R17, R6.reuse, 0x1, R17 ;  /* 0x0000000106117824 */ /* 0x040fe400078e0211 */
[----:B------:R-:W-:-:S03]  /*04c0*/  IMAD.WIDE.U32 R8, R6, 0x4, R8 ;  /* 0x0000000406087825 */ /* 0x000fc600078e0008 */
[----:B--2---:R-:W-:-:S13]  /*04d0*/  ISETP.GE.AND P0, PT, R17, R10, PT ;  /* 0x0000000a1100720c */ /* 0x004fda0003f06270 */
[----:B------:R-:W-:Y:S05]  /*04e0*/  @!P0 BRA `(.L_x_4) ;  /* 0xfffffffc00588947 */ /* 0x000fea000383ffff */
.L_x_1:
[----:B------:R-:W-:Y:S05]  /*04f0*/  BSYNC.RECONVERGENT B0 ;  /* 0x0000000000007941 */ /* 0x000fea0003800200 */
.L_x_0:
[----:B------:R-:W1:Y:S08]  /*0500*/  S2UR UR6, SR_CgaCtaId ;  /* 0x00000000000679c3 */ /* 0x000e700000008800 */
[----:B------:R-:W-:Y:S06]  /*0510*/  BAR.SYNC.DEFER_BLOCKING 0x0 ;  /* 0x0000000000007b1d */ /* 0x000fec0000010000 */
[----:B------:R-:W-:-:S02]  /*0520*/  UMOV UR5, 0x400 ;  /* 0x0000040000057882 */ /* 0x000fc40000000000 */
[----:B-1----:R-:W-:-:S09]  /*0530*/  ULEA UR5, UR6, UR5, 0x18 ;  /* 0x0000000506057291 */ /* 0x002fd2000f8ec0ff */
[----:B------:R-:W1:Y:S02]  /*0540*/  LDS R2, [UR5] ;  /* 0x00000005ff027984 */ /* 0x000e640008000800 */
[----:B-1----:R-:W-:-:S13]  /*0550*/  ISETP.NE.AND P0, PT, R2, RZ, PT ;  /* 0x000000ff0200720c */ /* 0x002fda0003f05270 */
[----:B------:R-:W-:Y:S05]  /*0560*/  @P0 BRA `(.L_x_5) ;  /* 0xfffffff800f80947 */ /* 0x000fea000383ffff */
[----:B------:R-:W1:Y:S02]  /*0570*/  LDC.64 R2, c[0x0][0x3a8] ;  /* 0x0000ea00ff027b82 */ /* 0x000e640000000a00 */
[----:B-1----:R-:W2:Y:S01]  /*0580*/  LDG.E R2, desc[UR8][R2.64] ;  /* 0x0000000802027981 */ /* 0x002ea2000c1e1900 */
[----:B------:R-:W1:Y:S01]  /*0590*/  LDCU UR5, c[0x0][0x370] ;  /* 0x00006e00ff0577ac */ /* 0x000e620008000800 */
[----:B------:R-:W1:Y:S02]  /*05a0*/  LDCU UR6, c[0x0][0x374] ;  /* 0x00006e80ff0677ac */ /* 0x000e640008000800 */
[----:B-1----:R-:W-:-:S06]  /*05b0*/  UIMAD UR4, UR5, UR6, UR4 ;  /* 0x00000006050472a4 */ /* 0x002fcc000f8e0204 */
[----:B--2---:R-:W-:-:S13]  /*05c0*/  ISETP.LE.AND P0, PT, R2, UR4, PT ;  /* 0x0000000402007c0c */ /* 0x004fda000bf03270 */
[----:B------:R-:W-:Y:S05]  /*05d0*/  @!P0 BRA `(.L_x_6) ;  /* 0xfffffff800d08947 */ /* 0x000fea000383ffff */
[----:B------:R-:W-:Y:S05]  /*05e0*/  EXIT ;  /* 0x000000000000794d */ /* 0x000fea0003800000 */
.L_x_7:
[----:B------:R-:W-:-:S00]  /*05f0*/  BRA `(.L_x_7) ;  /* 0xfffffffc00fc7947 */ /* 0x000fc0000383ffff */
[----:B------:R-:W-:-:S00]  /*0600*/  NOP ;  /* 0x0000000000007918 */ /* 0x000fc00000000000 */
[----:B------:R-:W-:-:S00]  /*0610*/  NOP ;  /* 0x0000000000007918 */ /* 0x000fc00000000000 */
[----:B------:R-:W-:-:S00]  /*0620*/  NOP ;  /* 0x0000000000007918 */ /* 0x000fc00000000000 */
[----:B------:R-:W-:-:S00]  /*0630*/  NOP ;  /* 0x0000000000007918 */ /* 0x000fc00000000000 */
[----:B------:R-:W-:-:S00]  /*0640*/  NOP ;  /* 0x0000000000007918 */ /* 0x000fc00000000000 */
[----:B------:R-:W-:-:S00]  /*0650*/  NOP ;  /* 0x0000000000007918 */ /* 0x000fc00000000000 */
[----:B------:R-:W-:-:S00]  /*0660*/  NOP ;  /* 0x0000000000007918 */ /* 0x000fc00000000000 */
[----:B------:R-:W-:-:S00]  /*0670*/  NOP ;  /* 0x0000000000007918 */ /* 0x000fc00000000000 */
.L_x_8:


//--------------------- .nv.shared._Z4edgePiS_S_S_S_S_S_ --------------------------
	.section	.nv.shared._Z4edgePiS_S_S_S_S_S_,"aw",@nobits
	.sectionflags	@""
	.align	4
.nv.shared._Z4edgePiS_S_S_S_S_S_:
	.zero		1028


//--------------------- .nv.shared.reserved.0     --------------------------
	.section	.nv.shared.reserved.0,"aw",@nobits
	.weak		__nv_reservedSMEM_offset_0_alias
	.size		__nv_reservedSMEM_offset_0_alias, 0, 64
	.other		__nv_reservedSMEM_offset_0_alias,@"STO_CUDA_RESERVED_SHARED STV_DEFAULT"
__nv_reservedSMEM_offset_0_alias:
	.zero		0
	.zero		64


//--------------------- .nv.constant0._Z4edgePiS_S_S_S_S_S_ --------------------------
	.section	.nv.constant0._Z4edgePiS_S_S_S_S_S_,"a",@progbits
	.sectionflags	@""
	.align	4
.nv.constant0._Z4edgePiS_S_S_S_S_S_:
	.zero		952


//--------------------- SYMBOLS --------------------------

	.type		.nv.reservedSmem.offset0,@object
	.size		.nv.reservedSmem.offset0,0x4
	.type		.nv.reservedSmem.cap,@object
	.size		.nv.reservedSmem.cap,0x4
